//
// Generated by NVIDIA NVVM Compiler
//
// Compiler Build ID: CL-36424714
// Cuda compilation tools, release 13.0, V13.0.88
// Based on NVVM 20.0.0
//

.version 9.0
.target sm_100
.address_size 64

	// .globl	_Z11sieveKernelPii

.visible .entry _Z11sieveKernelPii(
	.param .u64 .ptr .align 1 _Z11sieveKernelPii_param_0,
	.param .u32 _Z11sieveKernelPii_param_1
)
{
	.reg .pred 	%p<11>;
	.reg .b32 	%r<107>;
	.reg .b64 	%rd<58>;

	ld.param.u64 	%rd2, [_Z11sieveKernelPii_param_0];
	ld.param.u32 	%r50, [_Z11sieveKernelPii_param_1];
	cvta.to.global.u64 	%rd1, %rd2;
	mov.u32 	%r51, %ctaid.x;
	mov.u32 	%r52, %ntid.x;
	mul.lo.s32 	%r1, %r51, %r52;
	mov.u32 	%r2, %tid.x;
	add.s32 	%r103, %r2, %r1;
	add.s32 	%r3, %r103, 1;
	setp.lt.s32 	%p1, %r50, %r3;
	@%p1 bra 	$L__BB0_14;
	sub.s32 	%r54, %r50, %r3;
	shl.b32 	%r4, %r3, 1;
	or.b32  	%r55, %r4, 1;
	div.s32 	%r5, %r54, %r55;
	setp.gt.s32 	%p2, %r3, %r5;
	@%p2 bra 	$L__BB0_14;
	sub.s32 	%r7, %r5, %r103;
	and.b32  	%r8, %r7, 7;
	sub.s32 	%r56, %r1, %r5;
	add.s32 	%r57, %r56, %r2;
	setp.gt.u32 	%p3, %r57, -8;
	mov.u32 	%r105, %r3;
	@%p3 bra 	$L__BB0_6;
	mul.lo.s32 	%r58, %r3, %r3;
	shl.b32 	%r59, %r58, 1;
	shl.b32 	%r60, %r103, 1;
	add.s32 	%r102, %r59, %r60;
	shl.b32 	%r10, %r3, 4;
	shl.b32 	%r61, %r103, 2;
	add.s32 	%r101, %r59, %r61;
	mad.lo.s32 	%r100, %r103, 6, %r59;
	shl.b32 	%r62, %r103, 3;
	add.s32 	%r99, %r59, %r62;
	mad.lo.s32 	%r98, %r103, 10, %r59;
	mad.lo.s32 	%r97, %r103, 12, %r59;
	mad.lo.s32 	%r96, %r103, 14, %r59;
	shl.b32 	%r63, %r1, 1;
	shl.b32 	%r64, %r2, 1;
	add.s32 	%r94, %r63, %r64;
	add.s32 	%r95, %r94, %r59;
	shl.b32 	%r65, %r103, 4;
	add.s32 	%r18, %r65, 24;
	and.b32  	%r66, %r7, -8;
	neg.s32 	%r93, %r66;
$L__BB0_4:
	.pragma "nounroll";
	add.s32 	%r67, %r94, 2;
	add.s32 	%r68, %r95, 2;
	mul.wide.s32 	%rd3, %r68, 4;
	add.s64 	%rd4, %rd1, %rd3;
	mov.b32 	%r69, 0;
	st.global.u32 	[%rd4], %r69;
	add.s32 	%r70, %r102, 2;
	cvt.s64.s32 	%rd5, %r70;
	cvt.s64.s32 	%rd6, %r67;
	add.s64 	%rd7, %rd6, %rd5;
	shl.b64 	%rd8, %rd7, 2;
	add.s64 	%rd9, %rd1, %rd8;
	st.global.u32 	[%rd9+4], %r69;
	add.s32 	%r71, %r101, 4;
	cvt.s64.s32 	%rd10, %r71;
	add.s64 	%rd11, %rd6, %rd10;
	shl.b64 	%rd12, %rd11, 2;
	add.s64 	%rd13, %rd1, %rd12;
	st.global.u32 	[%rd13+8], %r69;
	add.s32 	%r72, %r100, 6;
	cvt.s64.s32 	%rd14, %r72;
	add.s64 	%rd15, %rd6, %rd14;
	shl.b64 	%rd16, %rd15, 2;
	add.s64 	%rd17, %rd1, %rd16;
	st.global.u32 	[%rd17+12], %r69;
	add.s32 	%r73, %r99, 8;
	cvt.s64.s32 	%rd18, %r73;
	add.s64 	%rd19, %rd6, %rd18;
	shl.b64 	%rd20, %rd19, 2;
	add.s64 	%rd21, %rd1, %rd20;
	st.global.u32 	[%rd21+16], %r69;
	add.s32 	%r74, %r98, 10;
	cvt.s64.s32 	%rd22, %r74;
	add.s64 	%rd23, %rd6, %rd22;
	shl.b64 	%rd24, %rd23, 2;
	add.s64 	%rd25, %rd1, %rd24;
	st.global.u32 	[%rd25+20], %r69;
	add.s32 	%r75, %r97, 12;
	cvt.s64.s32 	%rd26, %r75;
	add.s64 	%rd27, %rd6, %rd26;
	shl.b64 	%rd28, %rd27, 2;
	add.s64 	%rd29, %rd1, %rd28;
	st.global.u32 	[%rd29+24], %r69;
	add.s32 	%r76, %r96, 14;
	cvt.s64.s32 	%rd30, %r76;
	add.s64 	%rd31, %rd6, %rd30;
	shl.b64 	%rd32, %rd31, 2;
	add.s64 	%rd33, %rd1, %rd32;
	st.global.u32 	[%rd33+28], %r69;
	add.s32 	%r103, %r103, 8;
	add.s32 	%r102, %r102, %r10;
	add.s32 	%r101, %r101, %r10;
	add.s32 	%r100, %r100, %r10;
	add.s32 	%r99, %r99, %r10;
	add.s32 	%r98, %r98, %r10;
	add.s32 	%r97, %r97, %r10;
	add.s32 	%r96, %r96, %r10;
	add.s32 	%r95, %r95, %r18;
	add.s32 	%r94, %r94, 8;
	add.s32 	%r93, %r93, 8;
	setp.ne.s32 	%p4, %r93, 0;
	@%p4 bra 	$L__BB0_4;
	add.s32 	%r105, %r103, 1;
$L__BB0_6:
	setp.eq.s32 	%p5, %r8, 0;
	@%p5 bra 	$L__BB0_14;
	and.b32  	%r45, %r7, 3;
	setp.lt.u32 	%p6, %r8, 4;
	@%p6 bra 	$L__BB0_9;
	add.s32 	%r77, %r105, %r3;
	mul.lo.s32 	%r78, %r105, %r4;
	add.s32 	%r79, %r77, %r78;
	mul.wide.s32 	%rd34, %r79, 4;
	add.s64 	%rd35, %rd1, %rd34;
	mov.b32 	%r80, 0;
	st.global.u32 	[%rd35], %r80;
	add.s32 	%r81, %r78, %r4;
	cvt.s64.s32 	%rd36, %r81;
	cvt.s64.s32 	%rd37, %r77;
	add.s64 	%rd38, %rd37, %rd36;
	shl.b64 	%rd39, %rd38, 2;
	add.s64 	%rd40, %rd1, %rd39;
	st.global.u32 	[%rd40+4], %r80;
	add.s32 	%r82, %r81, %r4;
	cvt.s64.s32 	%rd41, %r82;
	add.s64 	%rd42, %rd37, %rd41;
	shl.b64 	%rd43, %rd42, 2;
	add.s64 	%rd44, %rd1, %rd43;
	st.global.u32 	[%rd44+8], %r80;
	add.s32 	%r83, %r82, %r4;
	cvt.s64.s32 	%rd45, %r83;
	add.s64 	%rd46, %rd37, %rd45;
	shl.b64 	%rd47, %rd46, 2;
	add.s64 	%rd48, %rd1, %rd47;
	st.global.u32 	[%rd48+12], %r80;
	add.s32 	%r105, %r105, 4;
$L__BB0_9:
	setp.eq.s32 	%p7, %r45, 0;
	@%p7 bra 	$L__BB0_14;
	setp.eq.s32 	%p8, %r45, 1;
	@%p8 bra 	$L__BB0_12;
	add.s32 	%r84, %r105, %r3;
	mul.lo.s32 	%r85, %r105, %r4;
	add.s32 	%r86, %r84, %r85;
	mul.wide.s32 	%rd49, %r86, 4;
	add.s64 	%rd50, %rd1, %rd49;
	mov.b32 	%r87, 0;
	st.global.u32 	[%rd50], %r87;
	add.s32 	%r88, %r85, %r4;
	cvt.s64.s32 	%rd51, %r88;
	cvt.s64.s32 	%rd52, %r84;
	add.s64 	%rd53, %rd52, %rd51;
	shl.b64 	%rd54, %rd53, 2;
	add.s64 	%rd55, %rd1, %rd54;
	st.global.u32 	[%rd55+4], %r87;
	add.s32 	%r105, %r105, 2;
$L__BB0_12:
	and.b32  	%r89, %r7, 1;
	setp.eq.b32 	%p9, %r89, 1;
	not.pred 	%p10, %p9;
	@%p10 bra 	$L__BB0_14;
	add.s32 	%r90, %r105, %r3;
	mad.lo.s32 	%r91, %r105, %r4, %r90;
	mul.wide.s32 	%rd56, %r91, 4;
	add.s64 	%rd57, %rd1, %rd56;
	mov.b32 	%r92, 0;
	st.global.u32 	[%rd57], %r92;
$L__BB0_14:
	ret;

}


// ===== COMPILED SASS (sm_100) =====

	.target	sm_100

	.elftype	@"ET_EXEC"


//--------------------- .note.nv.tkinfo           --------------------------
	.section	.note.nv.tkinfo,"",@"SHT_NOTE"
	.sectionflags	@"SHF_NOTE_NV_TKINFO"
	.tkinfo
        /*0018*/ 	.word	0x00000002
        /*0030*/ 	.string	""
        /*0030*/ 	.string	"ptxas"
        /*0030*/ 	.string	"Cuda compilation tools, release 13.0, V13.0.88"
        /*0030*/ 	.string	"Build cuda_13.0.r13.0/compiler.36424714_0"
        /*0030*/ 	.string	"-arch sm_100 -m 64 "



//--------------------- .note.nv.cuinfo           --------------------------
	.section	.note.nv.cuinfo,"",@"SHT_NOTE"
	.sectionflags	@"SHF_NOTE_NV_CUINFO"
        /*0018*/ 	.short	0x0002
        /*001a*/ 	.short	0x0064
        /*001c*/ 	.short	0x0082
	.zero		2


//--------------------- .nv.info                  --------------------------
	.section	.nv.info,"",@"SHT_CUDA_INFO"
	.align	4


	//----- nvinfo : EIATTR_REGCOUNT
	.align		4
        /*0000*/ 	.byte	0x04, 0x2f
        /*0002*/ 	.short	(.L_1 - .L_0)
	.align		4
.L_0:
        /*0004*/ 	.word	index@(_Z11sieveKernelPii)
        /*0008*/ 	.word	0x00000020


	//----- nvinfo : EIATTR_FRAME_SIZE
	.align		4
.L_1:
        /*000c*/ 	.byte	0x04, 0x11
        /*000e*/ 	.short	(.L_3 - .L_2)
	.align		4
.L_2:
        /*0010*/ 	.word	index@(_Z11sieveKernelPii)
        /*0014*/ 	.word	0x00000000


	//----- nvinfo : EIATTR_MIN_STACK_SIZE
	.align		4
.L_3:
        /*0018*/ 	.byte	0x04, 0x12
        /*001a*/ 	.short	(.L_5 - .L_4)
	.align		4
.L_4:
        /*001c*/ 	.word	index@(_Z11sieveKernelPii)
        /*0020*/ 	.word	0x00000000
.L_5:


//--------------------- .nv.compat                --------------------------
	.section	.nv.compat,"",@"SHT_CUDA_COMPAT_INFO"
	.align	4
        /*0000*/ 	.byte	0x02, 0x09, 0x00, 0x00, 0x02, 0x02, 0x01, 0x00, 0x02, 0x05, 0x05, 0x00, 0x03, 0x07, 0x01, 0x01
        /*0010*/ 	.byte	0x02, 0x03, 0x00, 0x00, 0x02, 0x06, 0x01, 0x00, 0x04, 0x0b, 0x08, 0x00, 0x09, 0x00, 0x00, 0x00
        /*0020*/ 	.byte	0x00, 0x00, 0x00, 0x00


//--------------------- .nv.info._Z11sieveKernelPii --------------------------
	.section	.nv.info._Z11sieveKernelPii,"",@"SHT_CUDA_INFO"
	.sectionflags	@""
	.align	4


	//----- nvinfo : EIATTR_CUDA_API_VERSION
	.align		4
        /*0000*/ 	.byte	0x04, 0x37
        /*0002*/ 	.short	(.L_7 - .L_6)
.L_6:
        /*0004*/ 	.word	0x00000082


	//----- nvinfo : EIATTR_KPARAM_INFO
	.align		4
.L_7:
        /*0008*/ 	.byte	0x04, 0x17
        /*000a*/ 	.short	(.L_9 - .L_8)
.L_8:
        /*000c*/ 	.word	0x00000000
        /*0010*/ 	.short	0x0001
        /*0012*/ 	.short	0x0008
        /*0014*/ 	.byte	0x00, 0xf0, 0x11, 0x00


	//----- nvinfo : EIATTR_KPARAM_INFO
	.align		4
.L_9:
        /*0018*/ 	.byte	0x04, 0x17
        /*001a*/ 	.short	(.L_11 - .L_10)
.L_10:
        /*001c*/ 	.word	0x00000000
        /*0020*/ 	.short	0x0000
        /*0022*/ 	.short	0x0000
        /*0024*/ 	.byte	0x00, 0xf5, 0x21, 0x00


	//----- nvinfo : EIATTR_SPARSE_MMA_MASK
	.align		4
.L_11:
        /*0028*/ 	.byte	0x03, 0x50
        /*002a*/ 	.short	0x0000


	//----- nvinfo : EIATTR_MAXREG_COUNT
	.align		4
        /*002c*/ 	.byte	0x03, 0x1b
        /*002e*/ 	.short	0x00ff


	//----- nvinfo : EIATTR_MERCURY_ISA_VERSION
	.align		4
        /*0030*/ 	.byte	0x03, 0x5f
        /*0032*/ 	.short	0x0101


	//----- nvinfo : EIATTR_VRC_CTA_INIT_COUNT
	.align		4
        /*0034*/ 	.byte	0x02, 0x4a
	.zero		1
	.zero		1


	//----- nvinfo : EIATTR_EXIT_INSTR_OFFSETS
	.align		4
        /*0038*/ 	.byte	0x04, 0x1c
        /*003a*/ 	.short	(.L_13 - .L_12)


	//   ....[0]....
.L_12:
        /*003c*/ 	.word	0x00000090


	//   ....[1]....
        /*0040*/ 	.word	0x00000270


	//   ....[2]....
        /*0044*/ 	.word	0x00000810


	//   ....[3]....
        /*0048*/ 	.word	0x00000a20


	//   ....[4]....
        /*004c*/ 	.word	0x00000b70


	//   ....[5]....
        /*0050*/ 	.word	0x00000bd0


	//----- nvinfo : EIATTR_CRS_STACK_SIZE
	.align		4
.L_13:
        /*0054*/ 	.byte	0x04, 0x1e
        /*0056*/ 	.short	(.L_15 - .L_14)
.L_14:
        /*0058*/ 	.word	0x00000000


	//----- nvinfo : EIATTR_CBANK_PARAM_SIZE
	.align		4
.L_15:
        /*005c*/ 	.byte	0x03, 0x19
        /*005e*/ 	.short	0x000c


	//----- nvinfo : EIATTR_PARAM_CBANK
	.align		4
        /*0060*/ 	.byte	0x04, 0x0a
        /*0062*/ 	.short	(.L_17 - .L_16)
	.align		4
.L_16:
        /*0064*/ 	.word	index@(.nv.constant0._Z11sieveKernelPii)
        /*0068*/ 	.short	0x0380
        /*006a*/ 	.short	0x000c


	//----- nvinfo : EIATTR_SW_WAR
	.align		4
.L_17:
        /*006c*/ 	.byte	0x04, 0x36
        /*006e*/ 	.short	(.L_19 - .L_18)
.L_18:
        /*0070*/ 	.word	0x00000008
.L_19:


//--------------------- .nv.callgraph             --------------------------
	.section	.nv.callgraph,"",@"SHT_CUDA_CALLGRAPH"
	.align	4
	.sectionentsize	8
	.align		4
        /*0000*/ 	.word	0x00000000
	.align		4
        /*0004*/ 	.word	0xffffffff
	.align		4
        /*0008*/ 	.word	0x00000000
	.align		4
        /*000c*/ 	.word	0xfffffffe
	.align		4
        /*0010*/ 	.word	0x00000000
	.align		4
        /*0014*/ 	.word	0xfffffffd
	.align		4
        /*0018*/ 	.word	0x00000000
	.align		4
        /*001c*/ 	.word	0xfffffffc


//--------------------- .text._Z11sieveKernelPii  --------------------------
	.section	.text._Z11sieveKernelPii,"ax",@progbits
	.align	128
        .global         _Z11sieveKernelPii
        .type           _Z11sieveKernelPii,@function
        .size           _Z11sieveKernelPii,(.L_x_9 - _Z11sieveKernelPii)
        .other          _Z11sieveKernelPii,@"STO_CUDA_ENTRY STV_DEFAULT"
_Z11sieveKernelPii:
.text._Z11sieveKernelPii:
[----:B------:R-:W-:Y:S01]  /*0000*/  LDC R1, c[0x0][0x37c] ;  /* 0x0000df00ff017b82 */ /* 0x000fe20000000800 */
[----:B------:R-:W0:Y:S07]  /*0010*/  S2R R8, SR_TID.X ;  /* 0x0000000000087919 */ /* 0x000e2e0000002100 */
[----:B------:R-:W1:Y:S01]  /*0020*/  S2UR UR4, SR_CTAID.X ;  /* 0x00000000000479c3 */ /* 0x000e620000002500 */
[----:B------:R-:W1:Y:S01]  /*0030*/  LDCU UR5, c[0x0][0x360] ;  /* 0x00006c00ff0577ac */ /* 0x000e620008000800 */
[----:B------:R-:W2:Y:S01]  /*0040*/  LDCU UR6, c[0x0][0x388] ;  /* 0x00007100ff0677ac */ /* 0x000ea20008000800 */
[----:B-1----:R-:W-:-:S06]  /*0050*/  UIMAD UR4, UR4, UR5, URZ ;  /* 0x00000005040472a4 */ /* 0x002fcc000f8e02ff */
[----:B0-----:R-:W-:-:S04]  /*0060*/  VIADD R10, R8, UR4 ;  /* 0x00000004080a7c36 */ /* 0x001fc80008000000 */
[----:B------:R-:W-:-:S05]  /*0070*/  VIADD R0, R10, 0x1 ;  /* 0x000000010a007836 */ /* 0x000fca0000000000 */
[----:B--2---:R-:W-:-:S13]  /*0080*/  ISETP.GT.AND P0, PT, R0, UR6, PT ;  /* 0x0000000600007c0c */ /* 0x004fda000bf04270 */
[----:B------:R-:W-:Y:S05]  /*0090*/  @P0 EXIT ;  /* 0x000000000000094d */ /* 0x000fea0003800000 */
[C---:B------:R-:W-:Y:S01]  /*00a0*/  IMAD.SHL.U32 R2, R0.reuse, 0x2, RZ ;  /* 0x0000000200027824 */ /* 0x040fe200078e00ff */
[----:B------:R-:W-:-:S03]  /*00b0*/  IADD3 R3, PT, PT, -R0, UR6, RZ ;  /* 0x0000000600037c10 */ /* 0x000fc6000fffe1ff */
[----:B------:R-:W-:Y:S01]  /*00c0*/  VIADD R6, R2, 0x1 ;  /* 0x0000000102067836 */ /* 0x000fe20000000000 */
[----:B------:R-:W-:-:S04]  /*00d0*/  IABS R13, R3 ;  /* 0x00000003000d7213 */ /* 0x000fc80000000000 */
[-C--:B------:R-:W-:Y:S02]  /*00e0*/  IABS R9, R6.reuse ;  /* 0x0000000600097213 */ /* 0x080fe40000000000 */
[-C--:B------:R-:W-:Y:S02]  /*00f0*/  IABS R14, R6.reuse ;  /* 0x00000006000e7213 */ /* 0x080fe40000000000 */
[----:B------:R-:W0:Y:S01]  /*0100*/  I2F.RP R7, R9 ;  /* 0x0000000900077306 */ /* 0x000e220000209400 */
[----:B------:R-:W-:-:S04]  /*0110*/  LOP3.LUT R3, R3, R6, RZ, 0x3c, !PT ;  /* 0x0000000603037212 */ /* 0x000fc800078e3cff */
[----:B------:R-:W-:-:S03]  /*0120*/  ISETP.GE.AND P2, PT, R3, RZ, PT ;  /* 0x000000ff0300720c */ /* 0x000fc60003f46270 */
[----:B0-----:R-:W0:Y:S02]  /*0130*/  MUFU.RCP R7, R7 ;  /* 0x0000000700077308 */ /* 0x001e240000001000 */
[----:B0-----:R-:W-:-:S06]  /*0140*/  VIADD R4, R7, 0xffffffe ;  /* 0x0ffffffe07047836 */ /* 0x001fcc0000000000 */
[----:B------:R0:W1:Y:S02]  /*0150*/  F2I.FTZ.U32.TRUNC.NTZ R5, R4 ;  /* 0x0000000400057305 */ /* 0x000064000021f000 */
[----:B0-----:R-:W-:Y:S02]  /*0160*/  IMAD.MOV.U32 R4, RZ, RZ, RZ ;  /* 0x000000ffff047224 */ /* 0x001fe400078e00ff */
[----:B-1----:R-:W-:-:S04]  /*0170*/  IMAD.MOV R12, RZ, RZ, -R5 ;  /* 0x000000ffff0c7224 */ /* 0x002fc800078e0a05 */
[----:B------:R-:W-:Y:S02]  /*0180*/  IMAD R11, R12, R9, RZ ;  /* 0x000000090c0b7224 */ /* 0x000fe400078e02ff */
[----:B------:R-:W-:Y:S02]  /*0190*/  IMAD.MOV.U32 R12, RZ, RZ, R13 ;  /* 0x000000ffff0c7224 */ /* 0x000fe400078e000d */
[----:B------:R-:W-:-:S04]  /*01a0*/  IMAD.HI.U32 R5, R5, R11, R4 ;  /* 0x0000000b05057227 */ /* 0x000fc800078e0004 */
[----:B------:R-:W-:Y:S02]  /*01b0*/  IMAD.MOV R4, RZ, RZ, -R14 ;  /* 0x000000ffff047224 */ /* 0x000fe400078e0a0e */
[----:B------:R-:W-:-:S04]  /*01c0*/  IMAD.HI.U32 R5, R5, R12, RZ ;  /* 0x0000000c05057227 */ /* 0x000fc800078e00ff */
[----:B------:R-:W-:-:S05]  /*01d0*/  IMAD R4, R5, R4, R12 ;  /* 0x0000000405047224 */ /* 0x000fca00078e020c */
[----:B------:R-:W-:-:S13]  /*01e0*/  ISETP.GT.U32.AND P1, PT, R9, R4, PT ;  /* 0x000000040900720c */ /* 0x000fda0003f24070 */
[----:B------:R-:W-:Y:S02]  /*01f0*/  @!P1 IMAD.IADD R4, R4, 0x1, -R9 ;  /* 0x0000000104049824 */ /* 0x000fe400078e0a09 */
[----:B------:R-:W-:Y:S01]  /*0200*/  @!P1 VIADD R5, R5, 0x1 ;  /* 0x0000000105059836 */ /* 0x000fe20000000000 */
[----:B------:R-:W-:Y:S02]  /*0210*/  ISETP.NE.AND P1, PT, R6, RZ, PT ;  /* 0x000000ff0600720c */ /* 0x000fe40003f25270 */
[----:B------:R-:W-:-:S13]  /*0220*/  ISETP.GE.U32.AND P0, PT, R4, R9, PT ;  /* 0x000000090400720c */ /* 0x000fda0003f06070 */
[----:B------:R-:W-:-:S04]  /*0230*/  @P0 VIADD R5, R5, 0x1 ;  /* 0x0000000105050836 */ /* 0x000fc80000000000 */
[----:B------:R-:W-:Y:S01]  /*0240*/  @!P2 IMAD.MOV R5, RZ, RZ, -R5 ;  /* 0x000000ffff05a224 */ /* 0x000fe200078e0a05 */
[----:B------:R-:W-:-:S04]  /*0250*/  @!P1 LOP3.LUT R5, RZ, R6, RZ, 0x33, !PT ;  /* 0x00000006ff059212 */ /* 0x000fc800078e33ff */
[----:B------:R-:W-:-:S13]  /*0260*/  ISETP.GT.AND P0, PT, R0, R5, PT ;  /* 0x000000050000720c */ /* 0x000fda0003f04270 */
[----:B------:R-:W-:Y:S05]  /*0270*/  @P0 EXIT ;  /* 0x000000000000094d */ /* 0x000fea0003800000 */
[----:B------:R-:W-:Y:S01]  /*0280*/  IADD3 R3, PT, PT, R8, UR4, -R5 ;  /* 0x0000000408037c10 */ /* 0x000fe2000fffe805 */
[----:B------:R-:W-:Y:S01]  /*0290*/  IMAD.IADD R4, R5, 0x1, -R10 ;  /* 0x0000000105047824 */ /* 0x000fe200078e0a0a */
[----:B------:R-:W0:Y:S01]  /*02a0*/  LDCU.64 UR6, c[0x0][0x358] ;  /* 0x00006b00ff0677ac */ /* 0x000e220008000a00 */
[----:B------:R-:W-:Y:S01]  /*02b0*/  BSSY.RECONVERGENT B0, `(.L_x_0) ;  /* 0x0000054000007945 */ /* 0x000fe20003800200 */
[----:B------:R-:W-:Y:S01]  /*02c0*/  ISETP.GT.U32.AND P0, PT, R3, -0x8, PT ;  /* 0xfffffff80300780c */ /* 0x000fe20003f04070 */
[----:B------:R-:W-:Y:S01]  /*02d0*/  IMAD.MOV.U32 R3, RZ, RZ, R0 ;  /* 0x000000ffff037224 */ /* 0x000fe200078e0000 */
[----:B------:R-:W1:Y:S01]  /*02e0*/  LDCU.64 UR8, c[0x0][0x380] ;  /* 0x00007000ff0877ac */ /* 0x000e620008000a00 */
[----:B------:R-:W-:-:S10]  /*02f0*/  LOP3.LUT R5, R4, 0x7, RZ, 0xc0, !PT ;  /* 0x0000000704057812 */ /* 0x000fd400078ec0ff */
[----:B------:R-:W-:Y:S05]  /*0300*/  @P0 BRA `(.L_x_1) ;  /* 0x0000000400380947 */ /* 0x000fea0003800000 */
[----:B------:R-:W2:Y:S01]  /*0310*/  LDC.64 R14, c[0x0][0x380] ;  /* 0x0000e000ff0e7b82 */ /* 0x000ea20000000a00 */
[----:B------:R-:W-:Y:S01]  /*0320*/  IMAD R3, R0, R0, RZ ;  /* 0x0000000000037224 */ /* 0x000fe200078e02ff */
[----:B------:R-:W-:Y:S01]  /*0330*/  LOP3.LUT R7, R4, 0xfffffff8, RZ, 0xc0, !PT ;  /* 0xfffffff804077812 */ /* 0x000fe200078ec0ff */
[C---:B------:R-:W-:Y:S01]  /*0340*/  IMAD.SHL.U32 R8, R10.reuse, 0x2, RZ ;  /* 0x000000020a087824 */ /* 0x040fe200078e00ff */
[----:B------:R-:W-:Y:S01]  /*0350*/  BSSY.RECONVERGENT B1, `(.L_x_2) ;  /* 0x0000048000017945 */ /* 0x000fe20003800200 */
[----:B------:R-:W-:Y:S01]  /*0360*/  IMAD.SHL.U32 R9, R3, 0x2, RZ ;  /* 0x0000000203097824 */ /* 0x000fe200078e00ff */
[C---:B------:R-:W-:Y:S01]  /*0370*/  LEA R6, R10.reuse, 0x18, 0x4 ;  /* 0x000000180a067811 */ /* 0x040fe200078e20ff */
[----:B------:R-:W-:Y:S02]  /*0380*/  IMAD.MOV R3, RZ, RZ, -R7 ;  /* 0x000000ffff037224 */ /* 0x000fe400078e0a07 */
[C-C-:B------:R-:W-:Y:S02]  /*0390*/  IMAD R7, R10.reuse, 0x2, R9.reuse ;  /* 0x000000020a077824 */ /* 0x140fe400078e0209 */
[----:B------:R-:W-:-:S02]  /*03a0*/  IMAD R11, R10, 0x4, R9 ;  /* 0x000000040a0b7824 */ /* 0x000fc400078e0209 */
[C-C-:B------:R-:W-:Y:S02]  /*03b0*/  IMAD R13, R10.reuse, 0x6, R9.reuse ;  /* 0x000000060a0d7824 */ /* 0x140fe400078e0209 */
[C-C-:B------:R-:W-:Y:S02]  /*03c0*/  IMAD R23, R10.reuse, 0x8, R9.reuse ;  /* 0x000000080a177824 */ /* 0x140fe400078e0209 */
[C-C-:B------:R-:W-:Y:S02]  /*03d0*/  IMAD R25, R10.reuse, 0xa, R9.reuse ;  /* 0x0000000a0a197824 */ /* 0x140fe400078e0209 */
[C-C-:B------:R-:W-:Y:S02]  /*03e0*/  IMAD R27, R10.reuse, 0xc, R9.reuse ;  /* 0x0000000c0a1b7824 */ /* 0x140fe400078e0209 */
[----:B------:R-:W-:Y:S02]  /*03f0*/  IMAD R29, R10, 0xe, R9 ;  /* 0x0000000e0a1d7824 */ /* 0x000fe400078e0209 */
[----:B------:R-:W-:-:S07]  /*0400*/  IMAD.IADD R9, R9, 0x1, R8 ;  /* 0x0000000109097824 */ /* 0x000fce00078e0208 */
.L_x_3:
[----:B------:R-:W-:Y:S02]  /*0410*/  VIADD R12, R8, 0x2 ;  /* 0x00000002080c7836 */ /* 0x000fe40000000000 */
[----:B---3--:R-:W-:Y:S02]  /*0420*/  VIADD R17, R7, 0x2 ;  /* 0x0000000207117836 */ /* 0x008fe40000000000 */
[----:B------:R-:W-:Y:S01]  /*0430*/  VIADD R19, R11, 0x4 ;  /* 0x000000040b137836 */ /* 0x000fe20000000000 */
[----:B------:R-:W-:Y:S01]  /*0440*/  SHF.R.S32.HI R22, RZ, 0x1f, R12 ;  /* 0x0000001fff167819 */ /* 0x000fe2000001140c */
[----:B------:R-:W-:Y:S01]  /*0450*/  VIADD R21, R9, 0x2 ;  /* 0x0000000209157836 */ /* 0x000fe20000000000 */
[C---:B------:R-:W-:Y:S01]  /*0460*/  IADD3 R18, P0, PT, R12.reuse, R17, RZ ;  /* 0x000000110c127210 */ /* 0x040fe20007f1e0ff */
[----:B------:R-:W-:Y:S01]  /*0470*/  VIADD R28, R27, 0xc ;  /* 0x0000000c1b1c7836 */ /* 0x000fe20000000000 */
[----:B------:R-:W-:Y:S01]  /*0480*/  IADD3 R24, P1, PT, R12, R19, RZ ;  /* 0x000000130c187210 */ /* 0x000fe20007f3e0ff */
[----:B--2---:R-:W-:Y:S01]  /*0490*/  IMAD.WIDE R20, R21, 0x4, R14 ;  /* 0x0000000415147825 */ /* 0x004fe200078e020e */
[----:B------:R-:W-:-:S02]  /*04a0*/  LEA.HI.X.SX32 R17, R17, R22, 0x1, P0 ;  /* 0x0000001611117211 */ /* 0x000fc400000f0eff */
[C---:B-1----:R-:W-:Y:S01]  /*04b0*/  LEA R16, P0, R18.reuse, UR8, 0x2 ;  /* 0x0000000812107c11 */ /* 0x042fe2000f8010ff */
[----:B------:R-:W-:Y:S01]  /*04c0*/  VIADD R3, R3, 0x8 ;  /* 0x0000000803037836 */ /* 0x000fe20000000000 */
[----:B------:R-:W-:Y:S01]  /*04d0*/  LEA.HI.X.SX32 R19, R19, R22, 0x1, P1 ;  /* 0x0000001613137211 */ /* 0x000fe200008f0eff */
[----:B0-----:R0:W-:Y:S01]  /*04e0*/  STG.E desc[UR6][R20.64], RZ ;  /* 0x000000ff14007986 */ /* 0x0011e2000c101906 */
[----:B------:R-:W-:Y:S01]  /*04f0*/  LEA.HI.X R17, R18, UR9, R17, 0x2, P0 ;  /* 0x0000000912117c11 */ /* 0x000fe200080f1411 */
[----:B------:R-:W-:Y:S01]  /*0500*/  VIADD R10, R10, 0x8 ;  /* 0x000000080a0a7836 */ /* 0x000fe20000000000 */
[----:B------:R-:W-:Y:S01]  /*0510*/  LEA R18, P0, R24, UR8, 0x2 ;  /* 0x0000000818127c11 */ /* 0x000fe2000f8010ff */
[----:B------:R-:W-:Y:S02]  /*0520*/  IMAD.IADD R9, R6, 0x1, R9 ;  /* 0x0000000106097824 */ /* 0x000fe400078e0209 */
[----:B------:R1:W-:Y:S01]  /*0530*/  STG.E desc[UR6][R16.64+0x4], RZ ;  /* 0x000004ff10007986 */ /* 0x0003e2000c101906 */
[----:B------:R-:W-:Y:S01]  /*0540*/  LEA.HI.X R19, R24, UR9, R19, 0x2, P0 ;  /* 0x0000000918137c11 */ /* 0x000fe200080f1413 */
[----:B------:R-:W-:-:S02]  /*0550*/  VIADD R24, R13, 0x6 ;  /* 0x000000060d187836 */ /* 0x000fc40000000000 */
[----:B0-----:R-:W-:Y:S02]  /*0560*/  VIADD R21, R23, 0x8 ;  /* 0x0000000817157836 */ /* 0x001fe40000000000 */
[----:B------:R0:W-:Y:S01]  /*0570*/  STG.E desc[UR6][R18.64+0x8], RZ ;  /* 0x000008ff12007986 */ /* 0x0001e2000c101906 */
[----:B------:R-:W-:Y:S01]  /*0580*/  IADD3 R20, P0, PT, R12, R24, RZ ;  /* 0x000000180c147210 */ /* 0x000fe20007f1e0ff */
[----:B------:R-:W-:Y:S02]  /*0590*/  VIADD R8, R8, 0x8 ;  /* 0x0000000808087836 */ /* 0x000fe40000000000 */
[----:B------:R-:W-:Y:S01]  /*05a0*/  IMAD R7, R0, 0x10, R7 ;  /* 0x0000001000077824 */ /* 0x000fe200078e0207 */
[-C--:B------:R-:W-:Y:S01]  /*05b0*/  LEA.HI.X.SX32 R26, R24, R22.reuse, 0x1, P0 ;  /* 0x00000016181a7211 */ /* 0x080fe200000f0eff */
[----:B------:R-:W-:Y:S01]  /*05c0*/  IMAD R11, R0, 0x10, R11 ;  /* 0x00000010000b7824 */ /* 0x000fe200078e020b */
[----:B-1----:R-:W-:Y:S01]  /*05d0*/  LEA R16, P0, R20, UR8, 0x2 ;  /* 0x0000000814107c11 */ /* 0x002fe2000f8010ff */
[----:B------:R-:W-:Y:S01]  /*05e0*/  IMAD R13, R0, 0x10, R13 ;  /* 0x00000010000d7824 */ /* 0x000fe200078e020d */
[----:B------:R-:W-:Y:S01]  /*05f0*/  IADD3 R24, P1, PT, R12, R21, RZ ;  /* 0x000000150c187210 */ /* 0x000fe20007f3e0ff */
[----:B------:R-:W-:Y:S01]  /*0600*/  IMAD R23, R0, 0x10, R23 ;  /* 0x0000001000177824 */ /* 0x000fe200078e0217 */
[----:B------:R-:W-:Y:S01]  /*0610*/  LEA.HI.X R17, R20, UR9, R26, 0x2, P0 ;  /* 0x0000000914117c11 */ /* 0x000fe200080f141a */
[----:B------:R-:W-:Y:S01]  /*0620*/  VIADD R26, R25, 0xa ;  /* 0x0000000a191a7836 */ /* 0x000fe20000000000 */
[----:B------:R-:W-:Y:S01]  /*0630*/  LEA.HI.X.SX32 R21, R21, R22, 0x1, P1 ;  /* 0x0000001615157211 */ /* 0x000fe200008f0eff */
[----:B------:R-:W-:Y:S01]  /*0640*/  IMAD R25, R0, 0x10, R25 ;  /* 0x0000001000197824 */ /* 0x000fe200078e0219 */
[----:B------:R-:W-:Y:S01]  /*0650*/  LEA R20, P0, R24, UR8, 0x2 ;  /* 0x0000000818147c11 */ /* 0x000fe2000f8010ff */
[----:B------:R1:W-:Y:S01]  /*0660*/  STG.E desc[UR6][R16.64+0xc], RZ ;  /* 0x00000cff10007986 */ /* 0x0003e2000c101906 */
[----:B0-----:R-:W-:Y:S01]  /*0670*/  IADD3 R19, P1, PT, R12, R28, RZ ;  /* 0x0000001c0c137210 */ /* 0x001fe20007f3e0ff */
[----:B------:R-:W-:Y:S01]  /*0680*/  IMAD R27, R0, 0x10, R27 ;  /* 0x00000010001b7824 */ /* 0x000fe200078e021b */
[----:B------:R-:W-:-:S02]  /*0690*/  LEA.HI.X R21, R24, UR9, R21, 0x2, P0 ;  /* 0x0000000918157c11 */ /* 0x000fc400080f1415 */
[----:B------:R-:W-:-:S03]  /*06a0*/  IADD3 R18, P0, PT, R12, R26, RZ ;  /* 0x0000001a0c127210 */ /* 0x000fc60007f1e0ff */
[----:B------:R0:W-:Y:S01]  /*06b0*/  STG.E desc[UR6][R20.64+0x10], RZ ;  /* 0x000010ff14007986 */ /* 0x0001e2000c101906 */
[----:B------:R-:W-:Y:S01]  /*06c0*/  LEA.HI.X.SX32 R26, R26, R22, 0x1, P0 ;  /* 0x000000161a1a7211 */ /* 0x000fe200000f0eff */
[----:B-1----:R-:W-:Y:S01]  /*06d0*/  VIADD R17, R29, 0xe ;  /* 0x0000000e1d117836 */ /* 0x002fe20000000000 */
[----:B------:R-:W-:Y:S01]  /*06e0*/  LEA R16, P0, R18, UR8, 0x2 ;  /* 0x0000000812107c11 */ /* 0x000fe2000f8010ff */
[----:B------:R-:W-:-:S03]  /*06f0*/  IMAD R29, R0, 0x10, R29 ;  /* 0x00000010001d7824 */ /* 0x000fc600078e021d */
[----:B------:R-:W-:Y:S02]  /*0700*/  IADD3 R24, P2, PT, R12, R17, RZ ;  /* 0x000000110c187210 */ /* 0x000fe40007f5e0ff */
[-C--:B------:R-:W-:Y:S02]  /*0710*/  LEA.HI.X.SX32 R12, R28, R22.reuse, 0x1, P1 ;  /* 0x000000161c0c7211 */ /* 0x080fe400008f0eff */
[----:B------:R-:W-:Y:S02]  /*0720*/  LEA.HI.X.SX32 R22, R17, R22, 0x1, P2 ;  /* 0x0000001611167211 */ /* 0x000fe400010f0eff */
[----:B------:R-:W-:Y:S02]  /*0730*/  LEA.HI.X R17, R18, UR9, R26, 0x2, P0 ;  /* 0x0000000912117c11 */ /* 0x000fe400080f141a */
[C---:B------:R-:W-:Y:S02]  /*0740*/  LEA R18, P0, R19.reuse, UR8, 0x2 ;  /* 0x0000000813127c11 */ /* 0x040fe4000f8010ff */
[----:B0-----:R-:W-:Y:S01]  /*0750*/  LEA R20, P1, R24, UR8, 0x2 ;  /* 0x0000000818147c11 */ /* 0x001fe2000f8210ff */
[----:B------:R3:W-:Y:S01]  /*0760*/  STG.E desc[UR6][R16.64+0x14], RZ ;  /* 0x000014ff10007986 */ /* 0x0007e2000c101906 */
[----:B------:R-:W-:-:S02]  /*0770*/  LEA.HI.X R19, R19, UR9, R12, 0x2, P0 ;  /* 0x0000000913137c11 */ /* 0x000fc400080f140c */
[----:B------:R-:W-:Y:S02]  /*0780*/  LEA.HI.X R21, R24, UR9, R22, 0x2, P1 ;  /* 0x0000000918157c11 */ /* 0x000fe400088f1416 */
[----:B------:R-:W-:Y:S01]  /*0790*/  ISETP.NE.AND P0, PT, R3, RZ, PT ;  /* 0x000000ff0300720c */ /* 0x000fe20003f05270 */
[----:B------:R3:W-:Y:S04]  /*07a0*/  STG.E desc[UR6][R18.64+0x18], RZ ;  /* 0x000018ff12007986 */ /* 0x0007e8000c101906 */
[----:B------:R3:W-:Y:S08]  /*07b0*/  STG.E desc[UR6][R20.64+0x1c], RZ ;  /* 0x00001cff14007986 */ /* 0x0007f0000c101906 */
[----:B------:R-:W-:Y:S05]  /*07c0*/  @P0 BRA `(.L_x_3) ;  /* 0xfffffffc00100947 */ /* 0x000fea000383ffff */
[----:B------:R-:W-:Y:S05]  /*07d0*/  BSYNC.RECONVERGENT B1 ;  /* 0x0000000000017941 */ /* 0x000fea0003800200 */
.L_x_2:
[----:B------:R-:W-:-:S07]  /*07e0*/  VIADD R3, R10, 0x1 ;  /* 0x000000010a037836 */ /* 0x000fce0000000000 */
.L_x_1:
[----:B01----:R-:W-:Y:S05]  /*07f0*/  BSYNC.RECONVERGENT B0 ;  /* 0x0000000000007941 */ /* 0x003fea0003800200 */
.L_x_0:
[----:B------:R-:W-:-:S13]  /*0800*/  ISETP.NE.AND P0, PT, R5, RZ, PT ;  /* 0x000000ff0500720c */ /* 0x000fda0003f05270 */
[----:B------:R-:W-:Y:S05]  /*0810*/  @!P0 EXIT ;  /* 0x000000000000894d */ /* 0x000fea0003800000 */
[----:B------:R-:W-:Y:S01]  /*0820*/  ISETP.GE.U32.AND P1, PT, R5, 0x4, PT ;  /* 0x000000040500780c */ /* 0x000fe20003f26070 */
[----:B------:R-:W-:Y:S01]  /*0830*/  BSSY.RECONVERGENT B0, `(.L_x_4) ;  /* 0x000001e000007945 */ /* 0x000fe20003800200 */
[----:B---3--:R-:W-:-:S04]  /*0840*/  LOP3.LUT R19, R4, 0x3, RZ, 0xc0, !PT ;  /* 0x0000000304137812 */ /* 0x008fc800078ec0ff */
[----:B------:R-:W-:-:S07]  /*0850*/  ISETP.NE.AND P0, PT, R19, RZ, PT ;  /* 0x000000ff1300720c */ /* 0x000fce0003f05270 */
[----:B------:R-:W-:Y:S06]  /*0860*/  @!P1 BRA `(.L_x_5) ;  /* 0x0000000000689947 */ /* 0x000fec0003800000 */
[----:B------:R-:W0:Y:S01]  /*0870*/  LDC.64 R6, c[0x0][0x380] ;  /* 0x0000e000ff067b82 */ /* 0x000e220000000a00 */
[----:B------:R-:W1:Y:S01]  /*0880*/  LDCU.64 UR4, c[0x0][0x380] ;  /* 0x00007000ff0477ac */ /* 0x000e620008000a00 */
[----:B------:R-:W-:Y:S02]  /*0890*/  IMAD R8, R2, R3, R2 ;  /* 0x0000000302087224 */ /* 0x000fe400078e0202 */
[----:B------:R-:W-:Y:S02]  /*08a0*/  IMAD.IADD R5, R0, 0x1, R3 ;  /* 0x0000000100057824 */ /* 0x000fe400078e0203 */
[----:B------:R-:W-:-:S03]  /*08b0*/  IMAD.IADD R9, R2, 0x1, R8 ;  /* 0x0000000102097824 */ /* 0x000fc600078e0208 */
[----:B------:R-:W-:Y:S01]  /*08c0*/  SHF.R.S32.HI R11, RZ, 0x1f, R5 ;  /* 0x0000001fff0b7819 */ /* 0x000fe20000011405 */
[C---:B------:R-:W-:Y:S01]  /*08d0*/  IMAD.IADD R10, R2.reuse, 0x1, R9 ;  /* 0x00000001020a7824 */ /* 0x040fe200078e0209 */
[C---:B------:R-:W-:Y:S02]  /*08e0*/  IADD3 R17, P1, PT, R5.reuse, R8, RZ ;  /* 0x0000000805117210 */ /* 0x040fe40007f3e0ff */
[C---:B------:R-:W-:Y:S02]  /*08f0*/  IADD3 R15, P2, PT, R5.reuse, R9, RZ ;  /* 0x00000009050f7210 */ /* 0x040fe40007f5e0ff */
[----:B------:R-:W-:Y:S01]  /*0900*/  IADD3 R13, P3, PT, R5, R10, RZ ;  /* 0x0000000a050d7210 */ /* 0x000fe20007f7e0ff */
[----:B------:R-:W-:Y:S01]  /*0910*/  IMAD R5, R2, R3, R5 ;  /* 0x0000000302057224 */ /* 0x000fe200078e0205 */
[-C--:B------:R-:W-:Y:S01]  /*0920*/  LEA.HI.X.SX32 R18, R8, R11.reuse, 0x1, P1 ;  /* 0x0000000b08127211 */ /* 0x080fe200008f0eff */
[----:B------:R-:W-:Y:S01]  /*0930*/  VIADD R3, R3, 0x4 ;  /* 0x0000000403037836 */ /* 0x000fe20000000000 */
[----:B------:R-:W-:-:S02]  /*0940*/  LEA.HI.X.SX32 R16, R9, R11, 0x1, P2 ;  /* 0x0000000b09107211 */ /* 0x000fc400010f0eff */
[----:B------:R-:W-:Y:S02]  /*0950*/  LEA.HI.X.SX32 R14, R10, R11, 0x1, P3 ;  /* 0x0000000b0a0e7211 */ /* 0x000fe400018f0eff */
[----:B-1----:R-:W-:Y:S01]  /*0960*/  LEA R8, P1, R17, UR4, 0x2 ;  /* 0x0000000411087c11 */ /* 0x002fe2000f8210ff */
[----:B0-----:R-:W-:Y:S01]  /*0970*/  IMAD.WIDE R6, R5, 0x4, R6 ;  /* 0x0000000405067825 */ /* 0x001fe200078e0206 */
[----:B------:R-:W-:Y:S02]  /*0980*/  LEA R10, P2, R15, UR4, 0x2 ;  /* 0x000000040f0a7c11 */ /* 0x000fe4000f8410ff */
[----:B------:R-:W-:Y:S02]  /*0990*/  LEA R12, P3, R13, UR4, 0x2 ;  /* 0x000000040d0c7c11 */ /* 0x000fe4000f8610ff */
[----:B------:R-:W-:Y:S01]  /*09a0*/  LEA.HI.X R9, R17, UR5, R18, 0x2, P1 ;  /* 0x0000000511097c11 */ /* 0x000fe200088f1412 */
[----:B------:R0:W-:Y:S01]  /*09b0*/  STG.E desc[UR6][R6.64], RZ ;  /* 0x000000ff06007986 */ /* 0x0001e2000c101906 */
[----:B------:R-:W-:-:S02]  /*09c0*/  LEA.HI.X R11, R15, UR5, R16, 0x2, P2 ;  /* 0x000000050f0b7c11 */ /* 0x000fc400090f1410 */
[----:B------:R-:W-:Y:S01]  /*09d0*/  LEA.HI.X R13, R13, UR5, R14, 0x2, P3 ;  /* 0x000000050d0d7c11 */ /* 0x000fe200098f140e */
[----:B------:R0:W-:Y:S04]  /*09e0*/  STG.E desc[UR6][R8.64+0x4], RZ ;  /* 0x000004ff08007986 */ /* 0x0001e8000c101906 */
[----:B------:R0:W-:Y:S04]  /*09f0*/  STG.E desc[UR6][R10.64+0x8], RZ ;  /* 0x000008ff0a007986 */ /* 0x0001e8000c101906 */
[----:B------:R0:W-:Y:S02]  /*0a00*/  STG.E desc[UR6][R12.64+0xc], RZ ;  /* 0x00000cff0c007986 */ /* 0x0001e4000c101906 */
.L_x_5:
[----:B------:R-:W-:Y:S05]  /*0a10*/  BSYNC.RECONVERGENT B0 ;  /* 0x0000000000007941 */ /* 0x000fea0003800200 */
.L_x_4:
[----:B------:R-:W-:Y:S05]  /*0a20*/  @!P0 EXIT ;  /* 0x000000000000894d */ /* 0x000fea0003800000 */
[----:B------:R-:W-:Y:S01]  /*0a30*/  ISETP.NE.AND P0, PT, R19, 0x1, PT ;  /* 0x000000011300780c */ /* 0x000fe20003f05270 */
[----:B------:R-:W-:Y:S01]  /*0a40*/  BSSY.RECONVERGENT B0, `(.L_x_6) ;  /* 0x0000012000007945 */ /* 0x000fe20003800200 */
[----:B------:R-:W-:-:S04]  /*0a50*/  LOP3.LUT R4, R4, 0x1, RZ, 0xc0, !PT ;  /* 0x0000000104047812 */ /* 0x000fc800078ec0ff */
[----:B------:R-:W-:-:S07]  /*0a60*/  ISETP.NE.U32.AND P1, PT, R4, 0x1, PT ;  /* 0x000000010400780c */ /* 0x000fce0003f25070 */
[----:B------:R-:W-:Y:S06]  /*0a70*/  @!P0 BRA `(.L_x_7) ;  /* 0x0000000000388947 */ /* 0x000fec0003800000 */
[----:B------:R-:W1:Y:S01]  /*0a80*/  LDC.64 R4, c[0x0][0x380] ;  /* 0x0000e000ff047b82 */ /* 0x000e620000000a00 */
[----:B------:R-:W2:Y:S01]  /*0a90*/  LDCU.64 UR4, c[0x0][0x380] ;  /* 0x00007000ff0477ac */ /* 0x000ea20008000a00 */
[----:B0-----:R-:W-:Y:S02]  /*0aa0*/  IMAD.IADD R6, R0, 0x1, R3 ;  /* 0x0000000100067824 */ /* 0x001fe400078e0203 */
[----:B------:R-:W-:-:S03]  /*0ab0*/  IMAD R7, R2, R3, R2 ;  /* 0x0000000302077224 */ /* 0x000fc600078e0202 */
[----:B------:R-:W-:Y:S02]  /*0ac0*/  SHF.R.S32.HI R8, RZ, 0x1f, R6 ;  /* 0x0000001fff087819 */ /* 0x000fe40000011406 */
[----:B------:R-:W-:-:S04]  /*0ad0*/  IADD3 R9, P0, PT, R6, R7, RZ ;  /* 0x0000000706097210 */ /* 0x000fc80007f1e0ff */
[----:B------:R-:W-:Y:S01]  /*0ae0*/  LEA.HI.X.SX32 R8, R7, R8, 0x1, P0 ;  /* 0x0000000807087211 */ /* 0x000fe200000f0eff */
[----:B------:R-:W-:Y:S02]  /*0af0*/  IMAD R7, R2, R3, R6 ;  /* 0x0000000302077224 */ /* 0x000fe400078e0206 */
[----:B------:R-:W-:Y:S01]  /*0b00*/  VIADD R3, R3, 0x2 ;  /* 0x0000000203037836 */ /* 0x000fe20000000000 */
[----:B--2---:R-:W-:Y:S01]  /*0b10*/  LEA R6, P0, R9, UR4, 0x2 ;  /* 0x0000000409067c11 */ /* 0x004fe2000f8010ff */
[----:B-1----:R-:W-:-:S03]  /*0b20*/  IMAD.WIDE R4, R7, 0x4, R4 ;  /* 0x0000000407047825 */ /* 0x002fc600078e0204 */
[----:B------:R-:W-:Y:S02]  /*0b30*/  LEA.HI.X R7, R9, UR5, R8, 0x2, P0 ;  /* 0x0000000509077c11 */ /* 0x000fe400080f1408 */
[----:B------:R1:W-:Y:S04]  /*0b40*/  STG.E desc[UR6][R4.64], RZ ;  /* 0x000000ff04007986 */ /* 0x0003e8000c101906 */
[----:B------:R1:W-:Y:S03]  /*0b50*/  STG.E desc[UR6][R6.64+0x4], RZ ;  /* 0x000004ff06007986 */ /* 0x0003e6000c101906 */
.L_x_7:
[----:B------:R-:W-:Y:S05]  /*0b60*/  BSYNC.RECONVERGENT B0 ;  /* 0x0000000000007941 */ /* 0x000fea0003800200 */
.L_x_6:
[----:B------:R-:W-:Y:S05]  /*0b70*/  @P1 EXIT ;  /* 0x000000000000194d */ /* 0x000fea0003800000 */
[----:B-1----:R-:W1:Y:S01]  /*0b80*/  LDC.64 R4, c[0x0][0x380] ;  /* 0x0000e000ff047b82 */ /* 0x002e620000000a00 */
[----:B------:R-:W-:-:S04]  /*0b90*/  IMAD.IADD R0, R0, 0x1, R3 ;  /* 0x0000000100007824 */ /* 0x000fc800078e0203 */
[----:B------:R-:W-:-:S04]  /*0ba0*/  IMAD R3, R2, R3, R0 ;  /* 0x0000000302037224 */ /* 0x000fc800078e0200 */
[----:B-1----:R-:W-:-:S05]  /*0bb0*/  IMAD.WIDE R2, R3, 0x4, R4 ;  /* 0x0000000403027825 */ /* 0x002fca00078e0204 */
[----:B------:R-:W-:Y:S01]  /*0bc0*/  STG.E desc[UR6][R2.64], RZ ;  /* 0x000000ff02007986 */ /* 0x000fe2000c101906 */
[----:B------:R-:W-:Y:S05]  /*0bd0*/  EXIT ;  /* 0x000000000000794d */ /* 0x000fea0003800000 */
.L_x_8:
[----:B------:R-:W-:-:S00]  /*0be0*/  BRA `(.L_x_8) ;  /* 0xfffffffc00fc7947 */ /* 0x000fc0000383ffff */
[----:B------:R-:W-:-:S00]  /*0bf0*/  NOP ;  /* 0x0000000000007918 */ /* 0x000fc00000000000 */
        /* <DEDUP_REMOVED lines=8> */
.L_x_9:


//--------------------- .nv.shared.reserved.0     --------------------------
	.section	.nv.shared.reserved.0,"aw",@nobits
	.weak		__nv_reservedSMEM_offset_0_alias
	.size		__nv_reservedSMEM_offset_0_alias, 0, 64
	.other		__nv_reservedSMEM_offset_0_alias,@"STO_CUDA_RESERVED_SHARED STV_DEFAULT"
__nv_reservedSMEM_offset_0_alias:
	.zero		0
	.zero		64


//--------------------- .nv.constant0._Z11sieveKernelPii --------------------------
	.section	.nv.constant0._Z11sieveKernelPii,"a",@progbits
	.sectionflags	@""
	.align	4
.nv.constant0._Z11sieveKernelPii:
	.zero		908


//--------------------- SYMBOLS --------------------------

	.type		.nv.reservedSmem.offset0,@object
	.size		.nv.reservedSmem.offset0,0x4
